	.headerflags	@"EF_CUDA_TEXMODE_UNIFIED EF_CUDA_64BIT_ADDRESS EF_CUDA_ACCELERATORS EF_CUDA_SM90 EF_CUDA_VIRTUAL_SM(EF_CUDA_SM90)"
	.elftype	@"ET_EXEC"


//--------------------- .nv.info                  --------------------------
	.section	.nv.info,"",@"SHT_CUDA_INFO"
	.align	4


	//----- nvinfo : EIATTR_REGCOUNT
	.align		4
        /*0000*/ 	.byte	0x04, 0x2f
        /*0002*/ 	.short	(.L_1 - .L_0)
	.align		4
.L_0:
        /*0004*/ 	.word	index@(triton_poi_fused_add_convolution_mul_11)
        /*0008*/ 	.word	0x00000012


	//----- nvinfo : EIATTR_MIN_STACK_SIZE
	.align		4
.L_1:
        /*000c*/ 	.byte	0x04, 0x12
        /*000e*/ 	.short	(.L_3 - .L_2)
	.align		4
.L_2:
        /*0010*/ 	.word	index@(triton_poi_fused_add_convolution_mul_11)
        /*0014*/ 	.word	0x00000000


	//----- nvinfo : EIATTR_FRAME_SIZE
	.align		4
.L_3:
        /*0018*/ 	.byte	0x04, 0x11
        /*001a*/ 	.short	(.L_5 - .L_4)
	.align		4
.L_4:
        /*001c*/ 	.word	index@(triton_poi_fused_add_convolution_mul_11)
        /*0020*/ 	.word	0x00000000


	//----- nvinfo : EIATTR_MIN_STACK_SIZE
	.align		4
.L_5:
        /*0024*/ 	.byte	0x04, 0x12
        /*0026*/ 	.short	(.L_7 - .L_6)
	.align		4
.L_6:
        /*0028*/ 	.word	index@(triton_poi_fused_add_convolution_mul_11)
        /*002c*/ 	.word	0x00000000
.L_7:


//--------------------- .nv.info.triton_poi_fused_add_convolution_mul_11 --------------------------
	.section	.nv.info.triton_poi_fused_add_convolution_mul_11,"",@"SHT_CUDA_INFO"
	.sectionflags	@""
	.align	4


	//----- nvinfo : EIATTR_CUDA_API_VERSION
	.align		4
        /*0000*/ 	.byte	0x04, 0x37
        /*0002*/ 	.short	(.L_9 - .L_8)
.L_8:
        /*0004*/ 	.word	0x0000007c


	//----- nvinfo : EIATTR_KPARAM_INFO
	.align		4
.L_9:
        /*0008*/ 	.byte	0x04, 0x17
        /*000a*/ 	.short	(.L_11 - .L_10)
.L_10:
        /*000c*/ 	.word	0x00000000
        /*0010*/ 	.short	0x0005
        /*0012*/ 	.short	0x0028
        /*0014*/ 	.byte	0x00, 0xf0, 0x11, 0x00


	//----- nvinfo : EIATTR_KPARAM_INFO
	.align		4
.L_11:
        /*0018*/ 	.byte	0x04, 0x17
        /*001a*/ 	.short	(.L_13 - .L_12)
.L_12:
        /*001c*/ 	.word	0x00000000
        /*0020*/ 	.short	0x0004
        /*0022*/ 	.short	0x0020
        /*0024*/ 	.byte	0x00, 0xf4, 0x21, 0x00


	//----- nvinfo : EIATTR_KPARAM_INFO
	.align		4
.L_13:
        /*0028*/ 	.byte	0x04, 0x17
        /*002a*/ 	.short	(.L_15 - .L_14)
.L_14:
        /*002c*/ 	.word	0x00000000
        /*0030*/ 	.short	0x0003
        /*0032*/ 	.short	0x0018
        /*0034*/ 	.byte	0x00, 0xf4, 0x21, 0x00


	//----- nvinfo : EIATTR_KPARAM_INFO
	.align		4
.L_15:
        /*0038*/ 	.byte	0x04, 0x17
        /*003a*/ 	.short	(.L_17 - .L_16)
.L_16:
        /*003c*/ 	.word	0x00000000
        /*0040*/ 	.short	0x0002
        /*0042*/ 	.short	0x0010
        /*0044*/ 	.byte	0x00, 0xf4, 0x21, 0x00


	//----- nvinfo : EIATTR_KPARAM_INFO
	.align		4
.L_17:
        /*0048*/ 	.byte	0x04, 0x17
        /*004a*/ 	.short	(.L_19 - .L_18)
.L_18:
        /*004c*/ 	.word	0x00000000
        /*0050*/ 	.short	0x0001
        /*0052*/ 	.short	0x0008
        /*0054*/ 	.byte	0x00, 0xf4, 0x21, 0x00


	//----- nvinfo : EIATTR_KPARAM_INFO
	.align		4
.L_19:
        /*0058*/ 	.byte	0x04, 0x17
        /*005a*/ 	.short	(.L_21 - .L_20)
.L_20:
        /*005c*/ 	.word	0x00000000
        /*0060*/ 	.short	0x0000
        /*0062*/ 	.short	0x0000
        /*0064*/ 	.byte	0x00, 0xf4, 0x21, 0x00


	//----- nvinfo : EIATTR_SPARSE_MMA_MASK
	.align		4
.L_21:
        /*0068*/ 	.byte	0x03, 0x50
        /*006a*/ 	.short	0x0000


	//----- nvinfo : EIATTR_MAXREG_COUNT
	.align		4
        /*006c*/ 	.byte	0x03, 0x1b
        /*006e*/ 	.short	0x00ff


	//----- nvinfo : EIATTR_EXIT_INSTR_OFFSETS
	.align		4
        /*0070*/ 	.byte	0x04, 0x1c
        /*0072*/ 	.short	(.L_23 - .L_22)


	//   ....[0]....
.L_22:
        /*0074*/ 	.word	0x00000200


	//----- nvinfo : EIATTR_REQNTID
	.align		4
.L_23:
        /*0078*/ 	.byte	0x04, 0x10
        /*007a*/ 	.short	(.L_25 - .L_24)
.L_24:
        /*007c*/ 	.word	0x00000100
        /*0080*/ 	.word	0x00000001
        /*0084*/ 	.word	0x00000001


	//----- nvinfo : EIATTR_CBANK_PARAM_SIZE
	.align		4
.L_25:
        /*0088*/ 	.byte	0x03, 0x19
        /*008a*/ 	.short	0x002c


	//----- nvinfo : EIATTR_PARAM_CBANK
	.align		4
        /*008c*/ 	.byte	0x04, 0x0a
        /*008e*/ 	.short	(.L_27 - .L_26)
	.align		4
.L_26:
        /*0090*/ 	.word	index@(.nv.constant0.triton_poi_fused_add_convolution_mul_11)
        /*0094*/ 	.short	0x0210
        /*0096*/ 	.short	0x002c


	//----- nvinfo : EIATTR_SW_WAR
	.align		4
.L_27:
        /*0098*/ 	.byte	0x04, 0x36
        /*009a*/ 	.short	(.L_29 - .L_28)
.L_28:
        /*009c*/ 	.word	0x00000008
.L_29:


//--------------------- .nv.callgraph             --------------------------
	.section	.nv.callgraph,"",@"SHT_CUDA_CALLGRAPH"
	.align	4
	.sectionentsize	8
	.align		4
        /*0000*/ 	.word	0x00000000
	.align		4
        /*0004*/ 	.word	0xffffffff
	.align		4
        /*0008*/ 	.word	0x00000000
	.align		4
        /*000c*/ 	.word	0xfffffffe
	.align		4
        /*0010*/ 	.word	0x00000000
	.align		4
        /*0014*/ 	.word	0xfffffffd
	.align		4
        /*0018*/ 	.word	0x00000000
	.align		4
        /*001c*/ 	.word	0xfffffffc


//--------------------- .text.triton_poi_fused_add_convolution_mul_11 --------------------------
	.section	.text.triton_poi_fused_add_convolution_mul_11,"ax",@progbits
	.align	128
        .global         triton_poi_fused_add_convolution_mul_11
        .type           triton_poi_fused_add_convolution_mul_11,@function
        .size           triton_poi_fused_add_convolution_mul_11,(.L_x_1 - triton_poi_fused_add_convolution_mul_11)
        .other          triton_poi_fused_add_convolution_mul_11,@"STO_CUDA_ENTRY STV_DEFAULT"
triton_poi_fused_add_convolution_mul_11:
.text.triton_poi_fused_add_convolution_mul_11:
[----:B------:R-:W-:Y:S01]  /*0000*/  LDC R1, c[0x0][0x28] ;  /* 0x00000a00ff017b82 */ /* 0x000fe20000000800 */
[----:B------:R-:W1:Y:S07]  /*0010*/  S2R R0, SR_TID.X ;  /* 0x0000000000007919 */ /* 0x000e6e0000002100 */
[----:B------:R-:W2:Y:S01]  /*0020*/  LDC.64 R6, c[0x0][0x218] ;  /* 0x00008600ff067b82 */ /* 0x000ea20000000a00 */
[----:B------:R-:W-:Y:S01]  /*0030*/  ULDC.64 UR4, c[0x0][0x208] ;  /* 0x0000820000047ab9 */ /* 0x000fe20000000a00 */
[----:B------:R-:W3:Y:S06]  /*0040*/  S2R R11, SR_CTAID.X ;  /* 0x00000000000b7919 */ /* 0x000eec0000002500 */
[----:B------:R-:W4:Y:S08]  /*0050*/  LDC.64 R2, c[0x0][0x210] ;  /* 0x00008400ff027b82 */ /* 0x000f300000000a00 */
[----:B------:R-:W5:Y:S08]  /*0060*/  LDC.64 R8, c[0x0][0x228] ;  /* 0x00008a00ff087b82 */ /* 0x000f700000000a00 */
[----:B------:R-:W2:Y:S01]  /*0070*/  LDC.64 R4, c[0x0][0x220] ;  /* 0x00008800ff047b82 */ /* 0x000ea20000000a00 */
[----:B-1----:R-:W-:-:S04]  /*0080*/  SHF.L.U32 R0, R0, 0x1, RZ ;  /* 0x0000000100007819 */ /* 0x002fc800000006ff */
[----:B------:R-:W-:Y:S02]  /*0090*/  LOP3.LUT R0, R0, 0x1fe, RZ, 0xc0, !PT ;  /* 0x000001fe00007812 */ /* 0x000fe400078ec0ff */
[----:B---3--:R-:W-:Y:S02]  /*00a0*/  SHF.R.S32.HI R10, RZ, 0x16, R11 ;  /* 0x00000016ff0a7819 */ /* 0x008fe4000001140b */
[----:B------:R-:W-:Y:S02]  /*00b0*/  LEA R0, R11, R0, 0x9 ;  /* 0x000000000b007211 */ /* 0x000fe400078e48ff */
[----:B------:R-:W-:-:S03]  /*00c0*/  SGXT R11, R10, 0x1 ;  /* 0x000000010a0b781a */ /* 0x000fc60000000200 */
[----:B----4-:R-:W-:Y:S01]  /*00d0*/  IMAD.WIDE R2, R0, 0x4, R2 ;  /* 0x0000000400027825 */ /* 0x010fe200078e0202 */
[----:B------:R-:W-:-:S03]  /*00e0*/  LEA.HI R11, R11, R0, RZ, 0x7 ;  /* 0x000000000b0b7211 */ /* 0x000fc600078f38ff */
[----:B0-2---:R-:W-:Y:S01]  /*00f0*/  IMAD.WIDE R4, R0, 0x4, R4 ;  /* 0x0000000400047825 */ /* 0x005fe200078e0204 */
[----:B------:R-:W-:Y:S01]  /*0100*/  LOP3.LUT R11, R11, 0xffffff80, RZ, 0xc0, !PT ;  /* 0xffffff800b0b7812 */ /* 0x000fe200078ec0ff */
[----:B------:R-:W2:Y:S03]  /*0110*/  LDG.E.64 R12, desc[UR4][R2.64] ;  /* 0x00000004020c7981 */ /* 0x000ea6000c1e1b00 */
[----:B------:R-:W-:Y:S01]  /*0120*/  IADD3 R11, R0, -R11, RZ ;  /* 0x8000000b000b7210 */ /* 0x000fe20007ffe0ff */
[----:B------:R-:W3:Y:S04]  /*0130*/  LDG.E.64 R4, desc[UR4][R4.64] ;  /* 0x0000000404047981 */ /* 0x000ee8000c1e1b00 */
[----:B------:R-:W-:-:S04]  /*0140*/  IMAD.WIDE R6, R11, 0x4, R6 ;  /* 0x000000040b067825 */ /* 0x000fc800078e0206 */
[----:B-----5:R-:W-:Y:S02]  /*0150*/  IMAD.WIDE R8, R11, 0x4, R8 ;  /* 0x000000040b087825 */ /* 0x020fe400078e0208 */
[----:B------:R-:W2:Y:S01]  /*0160*/  LDG.E.EL.64 R6, desc[UR4][R6.64] ;  /* 0x0000000406067981 */ /* 0x000ea2000c2e1b00 */
[----:B------:R-:W0:Y:S03]  /*0170*/  LDC.64 R10, c[0x0][0x230] ;  /* 0x00008c00ff0a7b82 */ /* 0x000e260000000a00 */
[----:B------:R-:W3:Y:S01]  /*0180*/  LDG.E.EL.64 R8, desc[UR4][R8.64] ;  /* 0x0000000408087981 */ /* 0x000ee2000c2e1b00 */
[----:B0-----:R-:W-:-:S04]  /*0190*/  IMAD.WIDE R10, R0, 0x4, R10 ;  /* 0x00000004000a7825 */ /* 0x001fc800078e020a */
[----:B--2---:R-:W-:Y:S01]  /*01a0*/  FADD R12, R12, R6 ;  /* 0x000000060c0c7221 */ /* 0x004fe20000000000 */
[----:B------:R-:W-:-:S03]  /*01b0*/  FADD R13, R13, R7 ;  /* 0x000000070d0d7221 */ /* 0x000fc60000000000 */
[----:B---3--:R-:W-:Y:S01]  /*01c0*/  FFMA R14, R8, R12, R4 ;  /* 0x0000000c080e7223 */ /* 0x008fe20000000004 */
[----:B------:R-:W-:Y:S01]  /*01d0*/  FFMA R15, R9, R13, R5 ;  /* 0x0000000d090f7223 */ /* 0x000fe20000000005 */
[----:B------:R-:W-:Y:S04]  /*01e0*/  STG.E.64 desc[UR4][R2.64], R12 ;  /* 0x0000000c02007986 */ /* 0x000fe8000c101b04 */
[----:B------:R-:W-:Y:S01]  /*01f0*/  STG.E.64 desc[UR4][R10.64], R14 ;  /* 0x0000000e0a007986 */ /* 0x000fe2000c101b04 */
[----:B------:R-:W-:Y:S05]  /*0200*/  EXIT ;  /* 0x000000000000794d */ /* 0x000fea0003800000 */
.L_x_0:
[----:B------:R-:W-:-:S00]  /*0210*/  BRA `(.L_x_0) ;  /* 0xfffffffc00fc7947 */ /* 0x000fc0000383ffff */
[----:B------:R-:W-:-:S00]  /*0220*/  NOP ;  /* 0x0000000000007918 */ /* 0x000fc00000000000 */
        /* <DEDUP_REMOVED lines=13> */
.L_x_1:


//--------------------- .nv.constant0.triton_poi_fused_add_convolution_mul_11 --------------------------
	.section	.nv.constant0.triton_poi_fused_add_convolution_mul_11,"a",@progbits
	.sectionflags	@""
	.align	4
.nv.constant0.triton_poi_fused_add_convolution_mul_11:
	.zero		572
